	.headerflags	@"EF_CUDA_TEXMODE_UNIFIED EF_CUDA_64BIT_ADDRESS EF_CUDA_ACCELERATORS EF_CUDA_SM90 EF_CUDA_VIRTUAL_SM(EF_CUDA_SM90)"
	.elftype	@"ET_EXEC"


//--------------------- .nv.info                  --------------------------
	.section	.nv.info,"",@"SHT_CUDA_INFO"
	.align	4


	//----- nvinfo : EIATTR_REGCOUNT
	.align		4
        /*0000*/ 	.byte	0x04, 0x2f
        /*0002*/ 	.short	(.L_1 - .L_0)
	.align		4
.L_0:
        /*0004*/ 	.word	index@(triton_poi_fused_add_constant_pad_nd_convolution_5)
        /*0008*/ 	.word	0x0000001b


	//----- nvinfo : EIATTR_MIN_STACK_SIZE
	.align		4
.L_1:
        /*000c*/ 	.byte	0x04, 0x12
        /*000e*/ 	.short	(.L_3 - .L_2)
	.align		4
.L_2:
        /*0010*/ 	.word	index@(triton_poi_fused_add_constant_pad_nd_convolution_5)
        /*0014*/ 	.word	0x00000000


	//----- nvinfo : EIATTR_FRAME_SIZE
	.align		4
.L_3:
        /*0018*/ 	.byte	0x04, 0x11
        /*001a*/ 	.short	(.L_5 - .L_4)
	.align		4
.L_4:
        /*001c*/ 	.word	index@(triton_poi_fused_add_constant_pad_nd_convolution_5)
        /*0020*/ 	.word	0x00000000


	//----- nvinfo : EIATTR_MIN_STACK_SIZE
	.align		4
.L_5:
        /*0024*/ 	.byte	0x04, 0x12
        /*0026*/ 	.short	(.L_7 - .L_6)
	.align		4
.L_6:
        /*0028*/ 	.word	index@(triton_poi_fused_add_constant_pad_nd_convolution_5)
        /*002c*/ 	.word	0x00000000
.L_7:


//--------------------- .nv.info.triton_poi_fused_add_constant_pad_nd_convolution_5 --------------------------
	.section	.nv.info.triton_poi_fused_add_constant_pad_nd_convolution_5,"",@"SHT_CUDA_INFO"
	.sectionflags	@""
	.align	4


	//----- nvinfo : EIATTR_CUDA_API_VERSION
	.align		4
        /*0000*/ 	.byte	0x04, 0x37
        /*0002*/ 	.short	(.L_9 - .L_8)
.L_8:
        /*0004*/ 	.word	0x0000007c


	//----- nvinfo : EIATTR_KPARAM_INFO
	.align		4
.L_9:
        /*0008*/ 	.byte	0x04, 0x17
        /*000a*/ 	.short	(.L_11 - .L_10)
.L_10:
        /*000c*/ 	.word	0x00000000
        /*0010*/ 	.short	0x0005
        /*0012*/ 	.short	0x0028
        /*0014*/ 	.byte	0x00, 0xf0, 0x11, 0x00


	//----- nvinfo : EIATTR_KPARAM_INFO
	.align		4
.L_11:
        /*0018*/ 	.byte	0x04, 0x17
        /*001a*/ 	.short	(.L_13 - .L_12)
.L_12:
        /*001c*/ 	.word	0x00000000
        /*0020*/ 	.short	0x0004
        /*0022*/ 	.short	0x0020
        /*0024*/ 	.byte	0x00, 0xf4, 0x21, 0x00


	//----- nvinfo : EIATTR_KPARAM_INFO
	.align		4
.L_13:
        /*0028*/ 	.byte	0x04, 0x17
        /*002a*/ 	.short	(.L_15 - .L_14)
.L_14:
        /*002c*/ 	.word	0x00000000
        /*0030*/ 	.short	0x0003
        /*0032*/ 	.short	0x0018
        /*0034*/ 	.byte	0x00, 0xf4, 0x21, 0x00


	//----- nvinfo : EIATTR_KPARAM_INFO
	.align		4
.L_15:
        /*0038*/ 	.byte	0x04, 0x17
        /*003a*/ 	.short	(.L_17 - .L_16)
.L_16:
        /*003c*/ 	.word	0x00000000
        /*0040*/ 	.short	0x0002
        /*0042*/ 	.short	0x0010
        /*0044*/ 	.byte	0x00, 0xf4, 0x21, 0x00


	//----- nvinfo : EIATTR_KPARAM_INFO
	.align		4
.L_17:
        /*0048*/ 	.byte	0x04, 0x17
        /*004a*/ 	.short	(.L_19 - .L_18)
.L_18:
        /*004c*/ 	.word	0x00000000
        /*0050*/ 	.short	0x0001
        /*0052*/ 	.short	0x0008
        /*0054*/ 	.byte	0x00, 0xf4, 0x21, 0x00


	//----- nvinfo : EIATTR_KPARAM_INFO
	.align		4
.L_19:
        /*0058*/ 	.byte	0x04, 0x17
        /*005a*/ 	.short	(.L_21 - .L_20)
.L_20:
        /*005c*/ 	.word	0x00000000
        /*0060*/ 	.short	0x0000
        /*0062*/ 	.short	0x0000
        /*0064*/ 	.byte	0x00, 0xf4, 0x21, 0x00


	//----- nvinfo : EIATTR_SPARSE_MMA_MASK
	.align		4
.L_21:
        /*0068*/ 	.byte	0x03, 0x50
        /*006a*/ 	.short	0x0000


	//----- nvinfo : EIATTR_MAXREG_COUNT
	.align		4
        /*006c*/ 	.byte	0x03, 0x1b
        /*006e*/ 	.short	0x00ff


	//----- nvinfo : EIATTR_EXIT_INSTR_OFFSETS
	.align		4
        /*0070*/ 	.byte	0x04, 0x1c
        /*0072*/ 	.short	(.L_23 - .L_22)


	//   ....[0]....
.L_22:
        /*0074*/ 	.word	0x000005b0


	//   ....[1]....
        /*0078*/ 	.word	0x000005d0


	//----- nvinfo : EIATTR_REQNTID
	.align		4
.L_23:
        /*007c*/ 	.byte	0x04, 0x10
        /*007e*/ 	.short	(.L_25 - .L_24)
.L_24:
        /*0080*/ 	.word	0x00000100
        /*0084*/ 	.word	0x00000001
        /*0088*/ 	.word	0x00000001


	//----- nvinfo : EIATTR_CBANK_PARAM_SIZE
	.align		4
.L_25:
        /*008c*/ 	.byte	0x03, 0x19
        /*008e*/ 	.short	0x002c


	//----- nvinfo : EIATTR_PARAM_CBANK
	.align		4
        /*0090*/ 	.byte	0x04, 0x0a
        /*0092*/ 	.short	(.L_27 - .L_26)
	.align		4
.L_26:
        /*0094*/ 	.word	index@(.nv.constant0.triton_poi_fused_add_constant_pad_nd_convolution_5)
        /*0098*/ 	.short	0x0210
        /*009a*/ 	.short	0x002c


	//----- nvinfo : EIATTR_SW_WAR
	.align		4
.L_27:
        /*009c*/ 	.byte	0x04, 0x36
        /*009e*/ 	.short	(.L_29 - .L_28)
.L_28:
        /*00a0*/ 	.word	0x00000008
.L_29:


//--------------------- .nv.callgraph             --------------------------
	.section	.nv.callgraph,"",@"SHT_CUDA_CALLGRAPH"
	.align	4
	.sectionentsize	8
	.align		4
        /*0000*/ 	.word	0x00000000
	.align		4
        /*0004*/ 	.word	0xffffffff
	.align		4
        /*0008*/ 	.word	0x00000000
	.align		4
        /*000c*/ 	.word	0xfffffffe
	.align		4
        /*0010*/ 	.word	0x00000000
	.align		4
        /*0014*/ 	.word	0xfffffffd
	.align		4
        /*0018*/ 	.word	0x00000000
	.align		4
        /*001c*/ 	.word	0xfffffffc


//--------------------- .text.triton_poi_fused_add_constant_pad_nd_convolution_5 --------------------------
	.section	.text.triton_poi_fused_add_constant_pad_nd_convolution_5,"ax",@progbits
	.align	128
        .global         triton_poi_fused_add_constant_pad_nd_convolution_5
        .type           triton_poi_fused_add_constant_pad_nd_convolution_5,@function
        .size           triton_poi_fused_add_constant_pad_nd_convolution_5,(.L_x_1 - triton_poi_fused_add_constant_pad_nd_convolution_5)
        .other          triton_poi_fused_add_constant_pad_nd_convolution_5,@"STO_CUDA_ENTRY STV_DEFAULT"
triton_poi_fused_add_constant_pad_nd_convolution_5:
.text.triton_poi_fused_add_constant_pad_nd_convolution_5:
[----:B------:R-:W0:Y:S02]  /*0000*/  LDC R1, c[0x0][0x28] ;  /* 0x00000a00ff017b82 */ /* 0x000e240000000800 */
[----:B------:R-:W1:Y:S01]  /*0010*/  S2R R0, SR_TID.X ;  /* 0x0000000000007919 */ /* 0x000e620000002100 */
[----:B------:R-:W-:Y:S01]  /*0020*/  ULDC.64 UR4, c[0x0][0x208] ;  /* 0x0000820000047ab9 */ /* 0x000fe20000000a00 */
[----:B------:R-:W2:Y:S01]  /*0030*/  S2R R3, SR_CTAID.X ;  /* 0x0000000000037919 */ /* 0x000ea20000002500 */
[----:B-1----:R-:W-:-:S05]  /*0040*/  IMAD.SHL.U32 R0, R0, 0x2, RZ ;  /* 0x0000000200007824 */ /* 0x002fca00078e00ff */
[----:B------:R-:W-:-:S05]  /*0050*/  LOP3.LUT R0, R0, 0x1fe, RZ, 0xc0, !PT ;  /* 0x000001fe00007812 */ /* 0x000fca00078ec0ff */
[----:B--2---:R-:W-:-:S04]  /*0060*/  IMAD R0, R3, 0x200, R0 ;  /* 0x0000020003007824 */ /* 0x004fc800078e0200 */
[C---:B------:R-:W-:Y:S01]  /*0070*/  IMAD.HI R3, R0.reuse, 0x7e07e07f, RZ ;  /* 0x7e07e07f00037827 */ /* 0x040fe200078e02ff */
[----:B------:R-:W-:-:S03]  /*0080*/  ISETP.GE.AND P0, PT, R0, 0x210200, PT ;  /* 0x002102000000780c */ /* 0x000fc60003f06270 */
[----:B------:R-:W-:Y:S01]  /*0090*/  VIADD R2, R0, 0x1 ;  /* 0x0000000100027836 */ /* 0x000fe20000000000 */
[----:B------:R-:W-:-:S03]  /*00a0*/  SHF.R.U32.HI R4, RZ, 0x1f, R3 ;  /* 0x0000001fff047819 */ /* 0x000fc60000011603 */
[----:B------:R-:W-:Y:S01]  /*00b0*/  IMAD.HI R5, R2, 0x7e07e07f, RZ ;  /* 0x7e07e07f02057827 */ /* 0x000fe200078e02ff */
[----:B------:R-:W-:-:S03]  /*00c0*/  LEA.HI.SX32 R3, R3, R4, 0x1b ;  /* 0x0000000403037211 */ /* 0x000fc600078fdaff */
[----:B------:R-:W-:Y:S01]  /*00d0*/  IMAD.HI R6, R2, 0x7c178275, RZ ;  /* 0x7c17827502067827 */ /* 0x000fe200078e02ff */
[----:B------:R-:W-:-:S03]  /*00e0*/  SHF.R.U32.HI R4, RZ, 0x1f, R5 ;  /* 0x0000001fff047819 */ /* 0x000fc60000011605 */
[----:B------:R-:W-:Y:S01]  /*00f0*/  IMAD.HI R7, R3, 0x7e07e07f, RZ ;  /* 0x7e07e07f03077827 */ /* 0x000fe200078e02ff */
[----:B------:R-:W-:Y:S02]  /*0100*/  LEA.HI.SX32 R5, R5, R4, 0x1b ;  /* 0x0000000405057211 */ /* 0x000fe400078fdaff */
[----:B------:R-:W-:Y:S01]  /*0110*/  SHF.R.U32.HI R11, RZ, 0x1f, R6 ;  /* 0x0000001fff0b7819 */ /* 0x000fe20000011606 */
[----:B------:R-:W-:Y:S01]  /*0120*/  IMAD.HI R4, R0, 0x7c178275, RZ ;  /* 0x7c17827500047827 */ /* 0x000fe200078e02ff */
[----:B------:R-:W-:-:S03]  /*0130*/  SHF.R.U32.HI R8, RZ, 0x1f, R7 ;  /* 0x0000001fff087819 */ /* 0x000fc60000011607 */
[----:B------:R-:W-:Y:S01]  /*0140*/  IMAD.HI R14, R5, 0x7e07e07f, RZ ;  /* 0x7e07e07f050e7827 */ /* 0x000fe200078e02ff */
[----:B------:R-:W-:Y:S02]  /*0150*/  LEA.HI.SX32 R8, R7, R8, 0x1b ;  /* 0x0000000807087211 */ /* 0x000fe400078fdaff */
[----:B------:R-:W-:Y:S01]  /*0160*/  SHF.R.U32.HI R7, RZ, 0x1f, R4 ;  /* 0x0000001fff077819 */ /* 0x000fe20000011604 */
[----:B------:R-:W-:Y:S01]  /*0170*/  IMAD R13, R3, -0x41, R0 ;  /* 0xffffffbf030d7824 */ /* 0x000fe200078e0200 */
[----:B------:R-:W-:Y:S01]  /*0180*/  SHF.R.U32.HI R15, RZ, 0x1f, R14 ;  /* 0x0000001fff0f7819 */ /* 0x000fe2000001160e */
[----:B------:R-:W-:Y:S01]  /*0190*/  IMAD R10, R8, -0x41, R3 ;  /* 0xffffffbf080a7824 */ /* 0x000fe200078e0203 */
[----:B------:R-:W-:Y:S01]  /*01a0*/  LEA.HI.SX32 R12, R4, R7, 0x15 ;  /* 0x00000007040c7211 */ /* 0x000fe200078faaff */
[----:B------:R-:W-:Y:S01]  /*01b0*/  IMAD R18, R5, -0x41, R2 ;  /* 0xffffffbf05127824 */ /* 0x000fe200078e0202 */
[----:B------:R-:W-:Y:S01]  /*01c0*/  LEA.HI.SX32 R4, R14, R15, 0x1b ;  /* 0x0000000f0e047211 */ /* 0x000fe200078fdaff */
[----:B------:R-:W1:Y:S01]  /*01d0*/  LDC.64 R8, c[0x0][0x228] ;  /* 0x00008a00ff087b82 */ /* 0x000e620000000a00 */
[----:B------:R-:W-:Y:S01]  /*01e0*/  VIMNMX R3, R10, R13, !PT ;  /* 0x0000000d0a037248 */ /* 0x000fe20007fe0100 */
[----:B------:R-:W-:Y:S01]  /*01f0*/  IMAD R19, R12, 0x1000, R13 ;  /* 0x000010000c137824 */ /* 0x000fe200078e020d */
[----:B------:R-:W-:Y:S01]  /*0200*/  LEA.HI.SX32 R14, R6, R11, 0x15 ;  /* 0x0000000b060e7211 */ /* 0x000fe200078faaff */
[----:B------:R-:W-:Y:S01]  /*0210*/  IMAD R11, R4, -0x41, R5 ;  /* 0xffffffbf040b7824 */ /* 0x000fe200078e0205 */
[----:B------:R-:W-:Y:S01]  /*0220*/  ISETP.GE.AND P1, PT, R3, 0x40, PT ;  /* 0x000000400300780c */ /* 0x000fe20003f26270 */
[----:B------:R-:W-:Y:S01]  /*0230*/  IMAD R21, R10, 0x40, R19 ;  /* 0x000000400a157824 */ /* 0x000fe200078e0213 */
[----:B------:R-:W-:Y:S01]  /*0240*/  LEA.HI R16, R14, R14, RZ, 0x7 ;  /* 0x0000000e0e107211 */ /* 0x000fe200078f38ff */
[----:B------:R-:W2:Y:S01]  /*0250*/  LDC.64 R6, c[0x0][0x210] ;  /* 0x00008400ff067b82 */ /* 0x000ea20000000a00 */
[----:B------:R-:W-:Y:S01]  /*0260*/  VIMNMX R22, R11, R18, !PT ;  /* 0x000000120b167248 */ /* 0x000fe20007fe0100 */
[----:B------:R-:W-:Y:S01]  /*0270*/  IMAD.MOV.U32 R10, RZ, RZ, RZ ;  /* 0x000000ffff0a7224 */ /* 0x000fe200078e00ff */
[----:B------:R-:W-:-:S02]  /*0280*/  LEA.HI R15, R12, R12, RZ, 0x7 ;  /* 0x0000000c0c0f7211 */ /* 0x000fc400078f38ff */
[----:B------:R-:W-:Y:S02]  /*0290*/  LOP3.LUT R17, R16, 0xffffff80, RZ, 0xc0, !PT ;  /* 0xffffff8010117812 */ /* 0x000fe400078ec0ff */
[----:B------:R-:W-:Y:S01]  /*02a0*/  ISETP.LT.AND P3, PT, R22, 0x40, !P0 ;  /* 0x000000401600780c */ /* 0x000fe20004761270 */
[----:B------:R-:W3:Y:S01]  /*02b0*/  LDC.64 R4, c[0x0][0x218] ;  /* 0x00008600ff047b82 */ /* 0x000ee20000000a00 */
[C---:B------:R-:W-:Y:S01]  /*02c0*/  LEA R18, R14.reuse, R18, 0xc ;  /* 0x000000120e127211 */ /* 0x040fe200078e60ff */
[----:B------:R-:W-:Y:S01]  /*02d0*/  IMAD.IADD R17, R14, 0x1, -R17 ;  /* 0x000000010e117824 */ /* 0x000fe200078e0a11 */
[----:B------:R-:W-:Y:S02]  /*02e0*/  LOP3.LUT R15, R15, 0xffffff80, RZ, 0xc0, !PT ;  /* 0xffffff800f0f7812 */ /* 0x000fe400078ec0ff */
[----:B------:R-:W-:Y:S01]  /*02f0*/  ISETP.LT.AND P2, PT, R0, 0x210200, !P1 ;  /* 0x002102000000780c */ /* 0x000fe20004f41270 */
[----:B------:R-:W-:Y:S02]  /*0300*/  IMAD R11, R11, 0x40, R18 ;  /* 0x000000400b0b7824 */ /* 0x000fe400078e0212 */
[----:B------:R-:W4:Y:S01]  /*0310*/  LDC.64 R2, c[0x0][0x220] ;  /* 0x00008800ff027b82 */ /* 0x000f220000000a00 */
[----:B------:R-:W-:-:S02]  /*0320*/  IMAD.IADD R13, R12, 0x1, -R15 ;  /* 0x000000010c0d7824 */ /* 0x000fc400078e0a0f */
[----:B-1----:R-:W-:-:S04]  /*0330*/  IMAD.WIDE R16, R17, 0x4, R8 ;  /* 0x0000000411107825 */ /* 0x002fc800078e0208 */
[----:B------:R-:W-:Y:S01]  /*0340*/  IMAD.WIDE R12, R13, 0x4, R8 ;  /* 0x000000040d0c7825 */ /* 0x000fe200078e0208 */
[----:B------:R-:W-:Y:S01]  /*0350*/  CS2R R8, SRZ ;  /* 0x0000000000087805 */ /* 0x000fe2000001ff00 */
[----:B------:R1:W5:Y:S02]  /*0360*/  @P3 LDG.E.EL R10, desc[UR4][R16.64] ;  /* 0x00000004100a3981 */ /* 0x000364000c2e1900 */
[----:B--2---:R-:W-:-:S03]  /*0370*/  IMAD.WIDE R14, R21, 0x4, R6 ;  /* 0x00000004150e7825 */ /* 0x004fc600078e0206 */
[----:B------:R2:W5:Y:S01]  /*0380*/  @P2 LDG.E.EL R8, desc[UR4][R12.64] ;  /* 0x000000040c082981 */ /* 0x000562000c2e1900 */
[----:B---3--:R-:W-:-:S03]  /*0390*/  IMAD.WIDE R18, R21, 0x4, R4 ;  /* 0x0000000415127825 */ /* 0x008fc600078e0204 */
[----:B------:R3:W3:Y:S01]  /*03a0*/  @P2 LDG.E R9, desc[UR4][R14.64] ;  /* 0x000000040e092981 */ /* 0x0006e2000c1e1900 */
[----:B------:R-:W-:-:S04]  /*03b0*/  IMAD.WIDE R6, R11, 0x4, R6 ;  /* 0x000000040b067825 */ /* 0x000fc800078e0206 */
[----:B----4-:R-:W-:Y:S01]  /*03c0*/  IMAD.WIDE R20, R21, 0x4, R2 ;  /* 0x0000000415147825 */ /* 0x010fe200078e0202 */
[----:B-1----:R-:W-:Y:S01]  /*03d0*/  CS2R R16, SRZ ;  /* 0x0000000000107805 */ /* 0x002fe2000001ff00 */
[----:B--2---:R-:W1:Y:S02]  /*03e0*/  LDC.64 R12, c[0x0][0x230] ;  /* 0x00008c00ff0c7b82 */ /* 0x004e640000000a00 */
[----:B------:R-:W-:-:S03]  /*03f0*/  IMAD.WIDE R4, R11, 0x4, R4 ;  /* 0x000000040b047825 */ /* 0x000fc600078e0204 */
[----:B------:R-:W2:Y:S01]  /*0400*/  @P2 LDG.E R16, desc[UR4][R20.64] ;  /* 0x0000000414102981 */ /* 0x000ea2000c1e1900 */
[----:B------:R-:W-:Y:S01]  /*0410*/  IMAD.WIDE R2, R11, 0x4, R2 ;  /* 0x000000040b027825 */ /* 0x000fe200078e0202 */
[----:B------:R-:W-:-:S03]  /*0420*/  HFMA2.MMA R11, -RZ, RZ, 0, 0 ;  /* 0x00000000ff0b7435 */ /* 0x000fc600000001ff */
[----:B------:R-:W-:Y:S01]  /*0430*/  IMAD.MOV.U32 R23, RZ, RZ, RZ ;  /* 0x000000ffff177224 */ /* 0x000fe200078e00ff */
[----:B------:R-:W4:Y:S01]  /*0440*/  @P3 LDG.E R17, desc[UR4][R2.64] ;  /* 0x0000000402113981 */ /* 0x000f22000c1e1900 */
[----:B------:R-:W-:-:S04]  /*0450*/  IMAD.MOV.U32 R24, RZ, RZ, RZ ;  /* 0x000000ffff187224 */ /* 0x000fc800078e00ff */
[----:B------:R-:W4:Y:S04]  /*0460*/  @P2 LDG.E R23, desc[UR4][R18.64] ;  /* 0x0000000412172981 */ /* 0x000f28000c1e1900 */
[----:B------:R-:W4:Y:S04]  /*0470*/  @P3 LDG.E R11, desc[UR4][R6.64] ;  /* 0x00000004060b3981 */ /* 0x000f28000c1e1900 */
[----:B------:R4:W4:Y:S01]  /*0480*/  @P3 LDG.E R24, desc[UR4][R4.64] ;  /* 0x0000000404183981 */ /* 0x000922000c1e1900 */
[----:B-1----:R-:W-:Y:S01]  /*0490*/  IMAD.WIDE R12, R0, 0x4, R12 ;  /* 0x00000004000c7825 */ /* 0x002fe200078e020c */
[----:B-----5:R-:W-:-:S02]  /*04a0*/  SEL R10, R10, RZ, P3 ;  /* 0x000000ff0a0a7207 */ /* 0x020fc40001800000 */
[----:B---3--:R-:W-:Y:S02]  /*04b0*/  SEL R15, R8, RZ, P2 ;  /* 0x000000ff080f7207 */ /* 0x008fe40001000000 */
[----:B------:R-:W-:Y:S02]  /*04c0*/  SEL R9, R9, RZ, P2 ;  /* 0x000000ff09097207 */ /* 0x000fe40001000000 */
[----:B--2---:R-:W-:Y:S02]  /*04d0*/  SEL R16, R16, RZ, P2 ;  /* 0x000000ff10107207 */ /* 0x004fe40001000000 */
[----:B----4-:R-:W-:Y:S02]  /*04e0*/  SEL R5, R17, RZ, P3 ;  /* 0x000000ff11057207 */ /* 0x010fe40001800000 */
[----:B------:R-:W-:Y:S02]  /*04f0*/  SEL R8, R23, RZ, P2 ;  /* 0x000000ff17087207 */ /* 0x000fe40001000000 */
[----:B------:R-:W-:-:S02]  /*0500*/  SEL R11, R11, RZ, P3 ;  /* 0x000000ff0b0b7207 */ /* 0x000fc40001800000 */
[----:B------:R-:W-:Y:S01]  /*0510*/  SEL R24, R24, RZ, P3 ;  /* 0x000000ff18187207 */ /* 0x000fe20001800000 */
[----:B------:R-:W-:Y:S01]  /*0520*/  FADD R4, R9, R8 ;  /* 0x0000000809047221 */ /* 0x000fe20000000000 */
[----:B------:R-:W-:Y:S01]  /*0530*/  FADD R3, R16, R15 ;  /* 0x0000000f10037221 */ /* 0x000fe20000000000 */
[----:B------:R-:W-:Y:S02]  /*0540*/  FADD R5, R5, R10 ;  /* 0x0000000a05057221 */ /* 0x000fe40000000000 */
[----:B------:R-:W-:Y:S01]  /*0550*/  FADD R2, R11, R24 ;  /* 0x000000180b027221 */ /* 0x000fe20000000000 */
[----:B------:R-:W-:Y:S01]  /*0560*/  FADD R3, R4, R3 ;  /* 0x0000000304037221 */ /* 0x000fe20000000000 */
[----:B------:R-:W-:Y:S02]  /*0570*/  ISETP.GE.AND P2, PT, R22, 0x40, PT ;  /* 0x000000401600780c */ /* 0x000fe40003f46270 */
[----:B------:R-:W-:Y:S02]  /*0580*/  FADD R2, R2, R5 ;  /* 0x0000000502027221 */ /* 0x000fe40000000000 */
[----:B------:R-:W-:-:S03]  /*0590*/  SEL R4, R3, RZ, !P1 ;  /* 0x000000ff03047207 */ /* 0x000fc60004800000 */
[----:B------:R-:W-:Y:S01]  /*05a0*/  SEL R5, R2, RZ, !P2 ;  /* 0x000000ff02057207 */ /* 0x000fe20005000000 */
[----:B------:R-:W-:Y:S06]  /*05b0*/  @P0 EXIT ;  /* 0x000000000000094d */ /* 0x000fec0003800000 */
[----:B------:R-:W-:Y:S01]  /*05c0*/  STG.E.64 desc[UR4][R12.64], R4 ;  /* 0x000000040c007986 */ /* 0x000fe2000c101b04 */
[----:B------:R-:W-:Y:S05]  /*05d0*/  EXIT ;  /* 0x000000000000794d */ /* 0x000fea0003800000 */
.L_x_0:
[----:B------:R-:W-:-:S00]  /*05e0*/  BRA `(.L_x_0) ;  /* 0xfffffffc00fc7947 */ /* 0x000fc0000383ffff */
[----:B------:R-:W-:-:S00]  /*05f0*/  NOP ;  /* 0x0000000000007918 */ /* 0x000fc00000000000 */
        /* <DEDUP_REMOVED lines=8> */
.L_x_1:


//--------------------- .nv.constant0.triton_poi_fused_add_constant_pad_nd_convolution_5 --------------------------
	.section	.nv.constant0.triton_poi_fused_add_constant_pad_nd_convolution_5,"a",@progbits
	.sectionflags	@""
	.align	4
.nv.constant0.triton_poi_fused_add_constant_pad_nd_convolution_5:
	.zero		572
